	.headerflags	@"EF_CUDA_TEXMODE_UNIFIED EF_CUDA_64BIT_ADDRESS EF_CUDA_ACCELERATORS EF_CUDA_SM90 EF_CUDA_VIRTUAL_SM(EF_CUDA_SM90)"
	.elftype	@"ET_EXEC"


//--------------------- .nv.info                  --------------------------
	.section	.nv.info,"",@"SHT_CUDA_INFO"
	.align	4


	//----- nvinfo : EIATTR_REGCOUNT
	.align		4
        /*0000*/ 	.byte	0x04, 0x2f
        /*0002*/ 	.short	(.L_1 - .L_0)
	.align		4
.L_0:
        /*0004*/ 	.word	index@(triton_poi_fused_max_pool2d_with_indices_1)
        /*0008*/ 	.word	0x00000012


	//----- nvinfo : EIATTR_MIN_STACK_SIZE
	.align		4
.L_1:
        /*000c*/ 	.byte	0x04, 0x12
        /*000e*/ 	.short	(.L_3 - .L_2)
	.align		4
.L_2:
        /*0010*/ 	.word	index@(triton_poi_fused_max_pool2d_with_indices_1)
        /*0014*/ 	.word	0x00000000


	//----- nvinfo : EIATTR_FRAME_SIZE
	.align		4
.L_3:
        /*0018*/ 	.byte	0x04, 0x11
        /*001a*/ 	.short	(.L_5 - .L_4)
	.align		4
.L_4:
        /*001c*/ 	.word	index@(triton_poi_fused_max_pool2d_with_indices_1)
        /*0020*/ 	.word	0x00000000


	//----- nvinfo : EIATTR_MIN_STACK_SIZE
	.align		4
.L_5:
        /*0024*/ 	.byte	0x04, 0x12
        /*0026*/ 	.short	(.L_7 - .L_6)
	.align		4
.L_6:
        /*0028*/ 	.word	index@(triton_poi_fused_max_pool2d_with_indices_1)
        /*002c*/ 	.word	0x00000000
.L_7:


//--------------------- .nv.info.triton_poi_fused_max_pool2d_with_indices_1 --------------------------
	.section	.nv.info.triton_poi_fused_max_pool2d_with_indices_1,"",@"SHT_CUDA_INFO"
	.sectionflags	@""
	.align	4


	//----- nvinfo : EIATTR_CUDA_API_VERSION
	.align		4
        /*0000*/ 	.byte	0x04, 0x37
        /*0002*/ 	.short	(.L_9 - .L_8)
.L_8:
        /*0004*/ 	.word	0x0000007c


	//----- nvinfo : EIATTR_KPARAM_INFO
	.align		4
.L_9:
        /*0008*/ 	.byte	0x04, 0x17
        /*000a*/ 	.short	(.L_11 - .L_10)
.L_10:
        /*000c*/ 	.word	0x00000000
        /*0010*/ 	.short	0x0003
        /*0012*/ 	.short	0x0018
        /*0014*/ 	.byte	0x00, 0xf0, 0x11, 0x00


	//----- nvinfo : EIATTR_KPARAM_INFO
	.align		4
.L_11:
        /*0018*/ 	.byte	0x04, 0x17
        /*001a*/ 	.short	(.L_13 - .L_12)
.L_12:
        /*001c*/ 	.word	0x00000000
        /*0020*/ 	.short	0x0002
        /*0022*/ 	.short	0x0010
        /*0024*/ 	.byte	0x00, 0xf4, 0x21, 0x00


	//----- nvinfo : EIATTR_KPARAM_INFO
	.align		4
.L_13:
        /*0028*/ 	.byte	0x04, 0x17
        /*002a*/ 	.short	(.L_15 - .L_14)
.L_14:
        /*002c*/ 	.word	0x00000000
        /*0030*/ 	.short	0x0001
        /*0032*/ 	.short	0x0008
        /*0034*/ 	.byte	0x00, 0xf4, 0x21, 0x00


	//----- nvinfo : EIATTR_KPARAM_INFO
	.align		4
.L_15:
        /*0038*/ 	.byte	0x04, 0x17
        /*003a*/ 	.short	(.L_17 - .L_16)
.L_16:
        /*003c*/ 	.word	0x00000000
        /*0040*/ 	.short	0x0000
        /*0042*/ 	.short	0x0000
        /*0044*/ 	.byte	0x00, 0xf4, 0x21, 0x00


	//----- nvinfo : EIATTR_SPARSE_MMA_MASK
	.align		4
.L_17:
        /*0048*/ 	.byte	0x03, 0x50
        /*004a*/ 	.short	0x0000


	//----- nvinfo : EIATTR_MAXREG_COUNT
	.align		4
        /*004c*/ 	.byte	0x03, 0x1b
        /*004e*/ 	.short	0x00ff


	//----- nvinfo : EIATTR_EXIT_INSTR_OFFSETS
	.align		4
        /*0050*/ 	.byte	0x04, 0x1c
        /*0052*/ 	.short	(.L_19 - .L_18)


	//   ....[0]....
.L_18:
        /*0054*/ 	.word	0x000002d0


	//   ....[1]....
        /*0058*/ 	.word	0x000002f0


	//----- nvinfo : EIATTR_REQNTID
	.align		4
.L_19:
        /*005c*/ 	.byte	0x04, 0x10
        /*005e*/ 	.short	(.L_21 - .L_20)
.L_20:
        /*0060*/ 	.word	0x00000080
        /*0064*/ 	.word	0x00000001
        /*0068*/ 	.word	0x00000001


	//----- nvinfo : EIATTR_CBANK_PARAM_SIZE
	.align		4
.L_21:
        /*006c*/ 	.byte	0x03, 0x19
        /*006e*/ 	.short	0x001c


	//----- nvinfo : EIATTR_PARAM_CBANK
	.align		4
        /*0070*/ 	.byte	0x04, 0x0a
        /*0072*/ 	.short	(.L_23 - .L_22)
	.align		4
.L_22:
        /*0074*/ 	.word	index@(.nv.constant0.triton_poi_fused_max_pool2d_with_indices_1)
        /*0078*/ 	.short	0x0210
        /*007a*/ 	.short	0x001c


	//----- nvinfo : EIATTR_SW_WAR
	.align		4
.L_23:
        /*007c*/ 	.byte	0x04, 0x36
        /*007e*/ 	.short	(.L_25 - .L_24)
.L_24:
        /*0080*/ 	.word	0x00000008
.L_25:


//--------------------- .nv.callgraph             --------------------------
	.section	.nv.callgraph,"",@"SHT_CUDA_CALLGRAPH"
	.align	4
	.sectionentsize	8
	.align		4
        /*0000*/ 	.word	0x00000000
	.align		4
        /*0004*/ 	.word	0xffffffff
	.align		4
        /*0008*/ 	.word	0x00000000
	.align		4
        /*000c*/ 	.word	0xfffffffe
	.align		4
        /*0010*/ 	.word	0x00000000
	.align		4
        /*0014*/ 	.word	0xfffffffd
	.align		4
        /*0018*/ 	.word	0x00000000
	.align		4
        /*001c*/ 	.word	0xfffffffc


//--------------------- .text.triton_poi_fused_max_pool2d_with_indices_1 --------------------------
	.section	.text.triton_poi_fused_max_pool2d_with_indices_1,"ax",@progbits
	.align	128
        .global         triton_poi_fused_max_pool2d_with_indices_1
        .type           triton_poi_fused_max_pool2d_with_indices_1,@function
        .size           triton_poi_fused_max_pool2d_with_indices_1,(.L_x_1 - triton_poi_fused_max_pool2d_with_indices_1)
        .other          triton_poi_fused_max_pool2d_with_indices_1,@"STO_CUDA_ENTRY STV_DEFAULT"
triton_poi_fused_max_pool2d_with_indices_1:
.text.triton_poi_fused_max_pool2d_with_indices_1:
[----:B------:R-:W0:Y:S02]  /*0000*/  LDC R1, c[0x0][0x28] ;  /* 0x00000a00ff017b82 */ /* 0x000e240000000800 */
[----:B------:R-:W1:Y:S01]  /*0010*/  S2R R0, SR_TID.X ;  /* 0x0000000000007919 */ /* 0x000e620000002100 */
[----:B------:R-:W2:Y:S01]  /*0020*/  LDC.64 R2, c[0x0][0x210] ;  /* 0x00008400ff027b82 */ /* 0x000ea20000000a00 */
[----:B------:R-:W-:Y:S01]  /*0030*/  IMAD.MOV.U32 R15, RZ, RZ, RZ ;  /* 0x000000ffff0f7224 */ /* 0x000fe200078e00ff */
[----:B------:R-:W-:Y:S01]  /*0040*/  ULDC.64 UR4, c[0x0][0x208] ;  /* 0x0000820000047ab9 */ /* 0x000fe20000000a00 */
[----:B------:R-:W3:Y:S01]  /*0050*/  S2R R11, SR_CTAID.X ;  /* 0x00000000000b7919 */ /* 0x000ee20000002500 */
[----:B------:R-:W-:Y:S01]  /*0060*/  IMAD.MOV.U32 R10, RZ, RZ, RZ ;  /* 0x000000ffff0a7224 */ /* 0x000fe200078e00ff */
[----:B------:R-:W-:Y:S01]  /*0070*/  ULDC.64 UR6, c[0x0][0x220] ;  /* 0x0000880000067ab9 */ /* 0x000fe20000000a00 */
[----:B-1----:R-:W-:-:S05]  /*0080*/  LOP3.LUT R0, R0, 0x7f, RZ, 0xc0, !PT ;  /* 0x0000007f00007812 */ /* 0x002fca00078ec0ff */
[----:B---3--:R-:W-:-:S05]  /*0090*/  IMAD R11, R11, 0x80, R0 ;  /* 0x000000800b0b7824 */ /* 0x008fca00078e0200 */
[C---:B------:R-:W-:Y:S02]  /*00a0*/  LEA.HI R0, R11.reuse, R11, RZ, 0x1 ;  /* 0x0000000b0b007211 */ /* 0x040fe400078f08ff */
[----:B------:R-:W-:Y:S02]  /*00b0*/  ISETP.GE.AND P0, PT, R11, 0x800, PT ;  /* 0x000008000b00780c */ /* 0x000fe40003f06270 */
[C---:B------:R-:W-:Y:S01]  /*00c0*/  LOP3.LUT R4, R0.reuse, 0x7ffffffe, RZ, 0xc0, !PT ;  /* 0x7ffffffe00047812 */ /* 0x040fe200078ec0ff */
[----:B------:R-:W-:-:S04]  /*00d0*/  IMAD.SHL.U32 R0, R0, 0x4, RZ ;  /* 0x0000000400007824 */ /* 0x000fc800078e00ff */
[----:B------:R-:W-:Y:S01]  /*00e0*/  IMAD.IADD R4, R11, 0x1, -R4 ;  /* 0x000000010b047824 */ /* 0x000fe200078e0a04 */
[----:B------:R-:W-:Y:S01]  /*00f0*/  LOP3.LUT R5, R0, 0xfffffff8, RZ, 0xc0, !PT ;  /* 0xfffffff800057812 */ /* 0x000fe200078ec0ff */
[----:B------:R-:W-:-:S04]  /*0100*/  IMAD.MOV.U32 R0, RZ, RZ, RZ ;  /* 0x000000ffff007224 */ /* 0x000fc800078e00ff */
[----:B------:R-:W-:-:S04]  /*0110*/  IMAD R9, R4, 0x2, R5 ;  /* 0x0000000204097824 */ /* 0x000fc800078e0205 */
[----:B--2---:R-:W-:-:S04]  /*0120*/  IMAD.WIDE R4, R9, 0x4, R2 ;  /* 0x0000000409047825 */ /* 0x004fc800078e0202 */
[----:B------:R-:W-:Y:S01]  /*0130*/  VIADD R7, R9, 0x4 ;  /* 0x0000000409077836 */ /* 0x000fe20000000000 */
[----:B------:R-:W2:Y:S04]  /*0140*/  @!P0 LDG.E.EL R0, desc[UR4][R4.64] ;  /* 0x0000000404008981 */ /* 0x000ea8000c2e1900 */
[----:B------:R-:W2:Y:S01]  /*0150*/  @!P0 LDG.E.EL R15, desc[UR4][R4.64+0x4] ;  /* 0x00000404040f8981 */ /* 0x000ea2000c2e1900 */
[----:B------:R-:W-:-:S04]  /*0160*/  IMAD.WIDE R6, R7, 0x4, R2 ;  /* 0x0000000407067825 */ /* 0x000fc800078e0202 */
[----:B------:R-:W-:Y:S01]  /*0170*/  VIADD R9, R9, 0x5 ;  /* 0x0000000509097836 */ /* 0x000fe20000000000 */
[----:B------:R-:W3:Y:S01]  /*0180*/  @!P0 LDG.E.EL R10, desc[UR4][R6.64] ;  /* 0x00000004060a8981 */ /* 0x000ee2000c2e1900 */
[----:B------:R-:W-:Y:S02]  /*0190*/  IMAD.MOV.U32 R13, RZ, RZ, RZ ;  /* 0x000000ffff0d7224 */ /* 0x000fe400078e00ff */
[----:B------:R-:W-:Y:S02]  /*01a0*/  IMAD.WIDE R2, R9, 0x4, R2 ;  /* 0x0000000409027825 */ /* 0x000fe400078e0202 */
[----:B------:R-:W1:Y:S03]  /*01b0*/  LDC.64 R8, c[0x0][0x218] ;  /* 0x00008600ff087b82 */ /* 0x000e660000000a00 */
[----:B------:R1:W4:Y:S02]  /*01c0*/  @!P0 LDG.E.EL R13, desc[UR4][R2.64] ;  /* 0x00000004020d8981 */ /* 0x000324000c2e1900 */
[----:B-1----:R-:W-:Y:S01]  /*01d0*/  IMAD.WIDE R2, R11, 0x4, R8 ;  /* 0x000000040b027825 */ /* 0x002fe200078e0208 */
[----:B--2---:R-:W-:-:S02]  /*01e0*/  FSETP.GT.AND P3, PT, R15, R0, PT ;  /* 0x000000000f00720b */ /* 0x004fc40003f64000 */
[----:B------:R-:W-:Y:S02]  /*01f0*/  FSETP.NAN.AND P1, PT, R15, R15, PT ;  /* 0x0000000f0f00720b */ /* 0x000fe40003f28000 */
[----:B---3--:R-:W-:-:S09]  /*0200*/  FSETP.NAN.AND P4, PT, R10, R10, PT ;  /* 0x0000000a0a00720b */ /* 0x008fd20003f88000 */
[----:B------:R-:W-:Y:S02]  /*0210*/  @!P3 FSEL R15, R15, R0, P1 ;  /* 0x000000000f0fb208 */ /* 0x000fe40000800000 */
[----:B----4-:R-:W-:Y:S02]  /*0220*/  FSETP.NAN.AND P2, PT, R13, R13, PT ;  /* 0x0000000d0d00720b */ /* 0x010fe40003f48000 */
[----:B------:R-:W-:Y:S02]  /*0230*/  FSETP.GEU.AND P1, PT, R15, R10, PT ;  /* 0x0000000a0f00720b */ /* 0x000fe40003f2e000 */
[----:B------:R-:W-:Y:S02]  /*0240*/  SEL R0, RZ, 0x1, !P3 ;  /* 0x00000001ff007807 */ /* 0x000fe40005800000 */
[----:B------:R-:W-:Y:S02]  /*0250*/  @!P4 FSEL R10, R10, R15, !P1 ;  /* 0x0000000f0a0ac208 */ /* 0x000fe40004800000 */
[----:B------:R-:W-:-:S02]  /*0260*/  SEL R0, R0, 0x2, P1 ;  /* 0x0000000200007807 */ /* 0x000fc40000800000 */
[----:B------:R-:W-:-:S04]  /*0270*/  FSETP.GEU.AND P4, PT, R10, R13, PT ;  /* 0x0000000d0a00720b */ /* 0x000fc80003f8e000 */
[----:B------:R-:W-:Y:S02]  /*0280*/  @!P2 SEL R13, R13, R10, !P4 ;  /* 0x0000000a0d0da207 */ /* 0x000fe40006000000 */
[----:B------:R-:W-:Y:S02]  /*0290*/  IADD3 R4, P2, R11, UR6, RZ ;  /* 0x000000060b047c10 */ /* 0x000fe4000ff5e0ff */
[----:B------:R-:W-:Y:S01]  /*02a0*/  SEL R7, R0, 0x3, P4 ;  /* 0x0000000300077807 */ /* 0x000fe20002000000 */
[----:B------:R1:W-:Y:S01]  /*02b0*/  @!P0 STG.E desc[UR4][R2.64], R13 ;  /* 0x0000000d02008986 */ /* 0x0003e2000c101904 */
[----:B------:R-:W-:Y:S01]  /*02c0*/  LEA.HI.X.SX32 R5, R11, UR7, 0x1, P2 ;  /* 0x000000070b057c11 */ /* 0x000fe200090f0eff */
[----:B------:R-:W-:Y:S08]  /*02d0*/  @P0 EXIT ;  /* 0x000000000000094d */ /* 0x000ff00003800000 */
[----:B------:R-:W-:Y:S01]  /*02e0*/  STG.E.U8 desc[UR4][R4.64], R7 ;  /* 0x0000000704007986 */ /* 0x000fe2000c101104 */
[----:B------:R-:W-:Y:S05]  /*02f0*/  EXIT ;  /* 0x000000000000794d */ /* 0x000fea0003800000 */
.L_x_0:
[----:B------:R-:W-:-:S00]  /*0300*/  BRA `(.L_x_0) ;  /* 0xfffffffc00fc7947 */ /* 0x000fc0000383ffff */
[----:B------:R-:W-:-:S00]  /*0310*/  NOP ;  /* 0x0000000000007918 */ /* 0x000fc00000000000 */
        /* <DEDUP_REMOVED lines=14> */
.L_x_1:


//--------------------- .nv.constant0.triton_poi_fused_max_pool2d_with_indices_1 --------------------------
	.section	.nv.constant0.triton_poi_fused_max_pool2d_with_indices_1,"a",@progbits
	.sectionflags	@""
	.align	4
.nv.constant0.triton_poi_fused_max_pool2d_with_indices_1:
	.zero		556
